//
// Generated by NVIDIA NVVM Compiler
//
// Compiler Build ID: CL-36424714
// Cuda compilation tools, release 13.0, V13.0.88
// Based on NVVM 20.0.0
//

.version 9.0
.target sm_100
.address_size 64

	// .globl	_Z10vector_addPfS_S_i

.visible .entry _Z10vector_addPfS_S_i(
	.param .u64 .ptr .align 1 _Z10vector_addPfS_S_i_param_0,
	.param .u64 .ptr .align 1 _Z10vector_addPfS_S_i_param_1,
	.param .u64 .ptr .align 1 _Z10vector_addPfS_S_i_param_2,
	.param .u32 _Z10vector_addPfS_S_i_param_3
)
{
	.reg .pred 	%p<2>;
	.reg .b32 	%r<6>;
	.reg .b32 	%f<4>;
	.reg .b64 	%rd<11>;

	ld.param.u64 	%rd1, [_Z10vector_addPfS_S_i_param_0];
	ld.param.u64 	%rd2, [_Z10vector_addPfS_S_i_param_1];
	ld.param.u64 	%rd3, [_Z10vector_addPfS_S_i_param_2];
	ld.param.u32 	%r2, [_Z10vector_addPfS_S_i_param_3];
	mov.u32 	%r3, %tid.x;
	mov.u32 	%r4, %ctaid.x;
	mov.u32 	%r5, %ntid.x;
	mad.lo.s32 	%r1, %r4, %r5, %r3;
	setp.ge.s32 	%p1, %r1, %r2;
	@%p1 bra 	$L__BB0_2;
	cvta.to.global.u64 	%rd4, %rd2;
	cvta.to.global.u64 	%rd5, %rd3;
	cvta.to.global.u64 	%rd6, %rd1;
	mul.wide.s32 	%rd7, %r1, 4;
	add.s64 	%rd8, %rd4, %rd7;
	ld.global.f32 	%f1, [%rd8];
	add.s64 	%rd9, %rd5, %rd7;
	ld.global.f32 	%f2, [%rd9];
	add.f32 	%f3, %f1, %f2;
	add.s64 	%rd10, %rd6, %rd7;
	st.global.f32 	[%rd10], %f3;
$L__BB0_2:
	ret;

}


// ===== COMPILED SASS (sm_100) =====

	.target	sm_100

	.elftype	@"ET_EXEC"


//--------------------- .note.nv.tkinfo           --------------------------
	.section	.note.nv.tkinfo,"",@"SHT_NOTE"
	.sectionflags	@"SHF_NOTE_NV_TKINFO"
	.tkinfo
        /*0018*/ 	.word	0x00000002
        /*0030*/ 	.string	""
        /*0030*/ 	.string	"ptxas"
        /*0030*/ 	.string	"Cuda compilation tools, release 13.0, V13.0.88"
        /*0030*/ 	.string	"Build cuda_13.0.r13.0/compiler.36424714_0"
        /*0030*/ 	.string	"-arch sm_100 -m 64 "



//--------------------- .note.nv.cuinfo           --------------------------
	.section	.note.nv.cuinfo,"",@"SHT_NOTE"
	.sectionflags	@"SHF_NOTE_NV_CUINFO"
        /*0018*/ 	.short	0x0002
        /*001a*/ 	.short	0x0064
        /*001c*/ 	.short	0x0082
	.zero		2


//--------------------- .nv.info                  --------------------------
	.section	.nv.info,"",@"SHT_CUDA_INFO"
	.align	4


	//----- nvinfo : EIATTR_REGCOUNT
	.align		4
        /*0000*/ 	.byte	0x04, 0x2f
        /*0002*/ 	.short	(.L_1 - .L_0)
	.align		4
.L_0:
        /*0004*/ 	.word	index@(_Z10vector_addPfS_S_i)
        /*0008*/ 	.word	0x0000000c


	//----- nvinfo : EIATTR_FRAME_SIZE
	.align		4
.L_1:
        /*000c*/ 	.byte	0x04, 0x11
        /*000e*/ 	.short	(.L_3 - .L_2)
	.align		4
.L_2:
        /*0010*/ 	.word	index@(_Z10vector_addPfS_S_i)
        /*0014*/ 	.word	0x00000000


	//----- nvinfo : EIATTR_MIN_STACK_SIZE
	.align		4
.L_3:
        /*0018*/ 	.byte	0x04, 0x12
        /*001a*/ 	.short	(.L_5 - .L_4)
	.align		4
.L_4:
        /*001c*/ 	.word	index@(_Z10vector_addPfS_S_i)
        /*0020*/ 	.word	0x00000000
.L_5:


//--------------------- .nv.compat                --------------------------
	.section	.nv.compat,"",@"SHT_CUDA_COMPAT_INFO"
	.align	4
        /*0000*/ 	.byte	0x02, 0x09, 0x00, 0x00, 0x02, 0x02, 0x01, 0x00, 0x02, 0x05, 0x05, 0x00, 0x03, 0x07, 0x01, 0x01
        /*0010*/ 	.byte	0x02, 0x03, 0x00, 0x00, 0x02, 0x06, 0x01, 0x00, 0x04, 0x0b, 0x08, 0x00, 0x09, 0x00, 0x00, 0x00
        /*0020*/ 	.byte	0x00, 0x00, 0x00, 0x00


//--------------------- .nv.info._Z10vector_addPfS_S_i --------------------------
	.section	.nv.info._Z10vector_addPfS_S_i,"",@"SHT_CUDA_INFO"
	.sectionflags	@""
	.align	4


	//----- nvinfo : EIATTR_CUDA_API_VERSION
	.align		4
        /*0000*/ 	.byte	0x04, 0x37
        /*0002*/ 	.short	(.L_7 - .L_6)
.L_6:
        /*0004*/ 	.word	0x00000082


	//----- nvinfo : EIATTR_KPARAM_INFO
	.align		4
.L_7:
        /*0008*/ 	.byte	0x04, 0x17
        /*000a*/ 	.short	(.L_9 - .L_8)
.L_8:
        /*000c*/ 	.word	0x00000000
        /*0010*/ 	.short	0x0003
        /*0012*/ 	.short	0x0018
        /*0014*/ 	.byte	0x00, 0xf0, 0x11, 0x00


	//----- nvinfo : EIATTR_KPARAM_INFO
	.align		4
.L_9:
        /*0018*/ 	.byte	0x04, 0x17
        /*001a*/ 	.short	(.L_11 - .L_10)
.L_10:
        /*001c*/ 	.word	0x00000000
        /*0020*/ 	.short	0x0002
        /*0022*/ 	.short	0x0010
        /*0024*/ 	.byte	0x00, 0xf5, 0x21, 0x00


	//----- nvinfo : EIATTR_KPARAM_INFO
	.align		4
.L_11:
        /*0028*/ 	.byte	0x04, 0x17
        /*002a*/ 	.short	(.L_13 - .L_12)
.L_12:
        /*002c*/ 	.word	0x00000000
        /*0030*/ 	.short	0x0001
        /*0032*/ 	.short	0x0008
        /*0034*/ 	.byte	0x00, 0xf5, 0x21, 0x00


	//----- nvinfo : EIATTR_KPARAM_INFO
	.align		4
.L_13:
        /*0038*/ 	.byte	0x04, 0x17
        /*003a*/ 	.short	(.L_15 - .L_14)
.L_14:
        /*003c*/ 	.word	0x00000000
        /*0040*/ 	.short	0x0000
        /*0042*/ 	.short	0x0000
        /*0044*/ 	.byte	0x00, 0xf5, 0x21, 0x00


	//----- nvinfo : EIATTR_SPARSE_MMA_MASK
	.align		4
.L_15:
        /*0048*/ 	.byte	0x03, 0x50
        /*004a*/ 	.short	0x0000


	//----- nvinfo : EIATTR_MAXREG_COUNT
	.align		4
        /*004c*/ 	.byte	0x03, 0x1b
        /*004e*/ 	.short	0x00ff


	//----- nvinfo : EIATTR_MERCURY_ISA_VERSION
	.align		4
        /*0050*/ 	.byte	0x03, 0x5f
        /*0052*/ 	.short	0x0101


	//----- nvinfo : EIATTR_VRC_CTA_INIT_COUNT
	.align		4
        /*0054*/ 	.byte	0x02, 0x4a
	.zero		1
	.zero		1


	//----- nvinfo : EIATTR_EXIT_INSTR_OFFSETS
	.align		4
        /*0058*/ 	.byte	0x04, 0x1c
        /*005a*/ 	.short	(.L_17 - .L_16)


	//   ....[0]....
.L_16:
        /*005c*/ 	.word	0x00000070


	//   ....[1]....
        /*0060*/ 	.word	0x00000130


	//----- nvinfo : EIATTR_CBANK_PARAM_SIZE
	.align		4
.L_17:
        /*0064*/ 	.byte	0x03, 0x19
        /*0066*/ 	.short	0x001c


	//----- nvinfo : EIATTR_PARAM_CBANK
	.align		4
        /*0068*/ 	.byte	0x04, 0x0a
        /*006a*/ 	.short	(.L_19 - .L_18)
	.align		4
.L_18:
        /*006c*/ 	.word	index@(.nv.constant0._Z10vector_addPfS_S_i)
        /*0070*/ 	.short	0x0380
        /*0072*/ 	.short	0x001c


	//----- nvinfo : EIATTR_SW_WAR
	.align		4
.L_19:
        /*0074*/ 	.byte	0x04, 0x36
        /*0076*/ 	.short	(.L_21 - .L_20)
.L_20:
        /*0078*/ 	.word	0x00000008
.L_21:


//--------------------- .nv.callgraph             --------------------------
	.section	.nv.callgraph,"",@"SHT_CUDA_CALLGRAPH"
	.align	4
	.sectionentsize	8
	.align		4
        /*0000*/ 	.word	0x00000000
	.align		4
        /*0004*/ 	.word	0xffffffff
	.align		4
        /*0008*/ 	.word	0x00000000
	.align		4
        /*000c*/ 	.word	0xfffffffe
	.align		4
        /*0010*/ 	.word	0x00000000
	.align		4
        /*0014*/ 	.word	0xfffffffd
	.align		4
        /*0018*/ 	.word	0x00000000
	.align		4
        /*001c*/ 	.word	0xfffffffc


//--------------------- .text._Z10vector_addPfS_S_i --------------------------
	.section	.text._Z10vector_addPfS_S_i,"ax",@progbits
	.align	128
        .global         _Z10vector_addPfS_S_i
        .type           _Z10vector_addPfS_S_i,@function
        .size           _Z10vector_addPfS_S_i,(.L_x_1 - _Z10vector_addPfS_S_i)
        .other          _Z10vector_addPfS_S_i,@"STO_CUDA_ENTRY STV_DEFAULT"
_Z10vector_addPfS_S_i:
.text._Z10vector_addPfS_S_i:
[----:B------:R-:W-:Y:S01]  /*0000*/  LDC R1, c[0x0][0x37c] ;  /* 0x0000df00ff017b82 */ /* 0x000fe20000000800 */
[----:B------:R-:W0:Y:S07]  /*0010*/  S2R R9, SR_TID.X ;  /* 0x0000000000097919 */ /* 0x000e2e0000002100 */
[----:B------:R-:W0:Y:S01]  /*0020*/  S2UR UR4, SR_CTAID.X ;  /* 0x00000000000479c3 */ /* 0x000e220000002500 */
[----:B------:R-:W1:Y:S07]  /*0030*/  LDCU UR5, c[0x0][0x398] ;  /* 0x00007300ff0577ac */ /* 0x000e6e0008000800 */
[----:B------:R-:W0:Y:S02]  /*0040*/  LDC R0, c[0x0][0x360] ;  /* 0x0000d800ff007b82 */ /* 0x000e240000000800 */
[----:B0-----:R-:W-:-:S05]  /*0050*/  IMAD R9, R0, UR4, R9 ;  /* 0x0000000400097c24 */ /* 0x001fca000f8e0209 */
[----:B-1----:R-:W-:-:S13]  /*0060*/  ISETP.GE.AND P0, PT, R9, UR5, PT ;  /* 0x0000000509007c0c */ /* 0x002fda000bf06270 */
[----:B------:R-:W-:Y:S05]  /*0070*/  @P0 EXIT ;  /* 0x000000000000094d */ /* 0x000fea0003800000 */
[----:B------:R-:W0:Y:S01]  /*0080*/  LDC.64 R2, c[0x0][0x388] ;  /* 0x0000e200ff027b82 */ /* 0x000e220000000a00 */
[----:B------:R-:W1:Y:S07]  /*0090*/  LDCU.64 UR4, c[0x0][0x358] ;  /* 0x00006b00ff0477ac */ /* 0x000e6e0008000a00 */
[----:B------:R-:W2:Y:S08]  /*00a0*/  LDC.64 R4, c[0x0][0x390] ;  /* 0x0000e400ff047b82 */ /* 0x000eb00000000a00 */
[----:B------:R-:W3:Y:S01]  /*00b0*/  LDC.64 R6, c[0x0][0x380] ;  /* 0x0000e000ff067b82 */ /* 0x000ee20000000a00 */
[----:B0-----:R-:W-:-:S06]  /*00c0*/  IMAD.WIDE R2, R9, 0x4, R2 ;  /* 0x0000000409027825 */ /* 0x001fcc00078e0202 */
[----:B-1----:R-:W4:Y:S01]  /*00d0*/  LDG.E R2, desc[UR4][R2.64] ;  /* 0x0000000402027981 */ /* 0x002f22000c1e1900 */
[----:B--2---:R-:W-:-:S06]  /*00e0*/  IMAD.WIDE R4, R9, 0x4, R4 ;  /* 0x0000000409047825 */ /* 0x004fcc00078e0204 */
[----:B------:R-:W4:Y:S01]  /*00f0*/  LDG.E R5, desc[UR4][R4.64] ;  /* 0x0000000404057981 */ /* 0x000f22000c1e1900 */
[----:B---3--:R-:W-:-:S04]  /*0100*/  IMAD.WIDE R6, R9, 0x4, R6 ;  /* 0x0000000409067825 */ /* 0x008fc800078e0206 */
[----:B----4-:R-:W-:-:S05]  /*0110*/  FADD R9, R2, R5 ;  /* 0x0000000502097221 */ /* 0x010fca0000000000 */
[----:B------:R-:W-:Y:S01]  /*0120*/  STG.E desc[UR4][R6.64], R9 ;  /* 0x0000000906007986 */ /* 0x000fe2000c101904 */
[----:B------:R-:W-:Y:S05]  /*0130*/  EXIT ;  /* 0x000000000000794d */ /* 0x000fea0003800000 */
.L_x_0:
[----:B------:R-:W-:-:S00]  /*0140*/  BRA `(.L_x_0) ;  /* 0xfffffffc00fc7947 */ /* 0x000fc0000383ffff */
[----:B------:R-:W-:-:S00]  /*0150*/  NOP ;  /* 0x0000000000007918 */ /* 0x000fc00000000000 */
        /* <DEDUP_REMOVED lines=10> */
.L_x_1:


//--------------------- .nv.shared.reserved.0     --------------------------
	.section	.nv.shared.reserved.0,"aw",@nobits
	.weak		__nv_reservedSMEM_offset_0_alias
	.size		__nv_reservedSMEM_offset_0_alias, 0, 64
	.other		__nv_reservedSMEM_offset_0_alias,@"STO_CUDA_RESERVED_SHARED STV_DEFAULT"
__nv_reservedSMEM_offset_0_alias:
	.zero		0
	.zero		64


//--------------------- .nv.constant0._Z10vector_addPfS_S_i --------------------------
	.section	.nv.constant0._Z10vector_addPfS_S_i,"a",@progbits
	.sectionflags	@""
	.align	4
.nv.constant0._Z10vector_addPfS_S_i:
	.zero		924


//--------------------- SYMBOLS --------------------------

	.type		.nv.reservedSmem.offset0,@object
	.size		.nv.reservedSmem.offset0,0x4
